	.target	sm_90a

	.elftype	@"ET_EXEC"


//--------------------- .note.nv.tkinfo           --------------------------
	.section	.note.nv.tkinfo,"",@"SHT_NOTE"
	.sectionflags	@"SHF_NOTE_NV_TKINFO"
	.tkinfo
        /*0018*/ 	.word	0x00000002
        /*0030*/ 	.string	""
        /*0030*/ 	.string	"ptxas"
        /*0030*/ 	.string	"Cuda compilation tools, release 13.0, V13.0.88"
        /*0030*/ 	.string	"Build cuda_13.0.r13.0/compiler.36424714_0"
        /*0030*/ 	.string	"-v  -suppress-debug-info  -lineinfo  -arch sm_90a "



//--------------------- .note.nv.cuinfo           --------------------------
	.section	.note.nv.cuinfo,"",@"SHT_NOTE"
	.sectionflags	@"SHF_NOTE_NV_CUINFO"
        /*0018*/ 	.short	0x0002
        /*001a*/ 	.short	0x005a
        /*001c*/ 	.short	0x0082
	.zero		2


//--------------------- .nv.info                  --------------------------
	.section	.nv.info,"",@"SHT_CUDA_INFO"
	.align	4


	//----- nvinfo : EIATTR_REGCOUNT
	.align		4
        /*0000*/ 	.byte	0x04, 0x2f
        /*0002*/ 	.short	(.L_1 - .L_0)
	.align		4
.L_0:
        /*0004*/ 	.word	index@(gluon_mma)
        /*0008*/ 	.word	0x000000a8


	//----- nvinfo : EIATTR_FRAME_SIZE
	.align		4
.L_1:
        /*000c*/ 	.byte	0x04, 0x11
        /*000e*/ 	.short	(.L_3 - .L_2)
	.align		4
.L_2:
        /*0010*/ 	.word	index@(gluon_mma)
        /*0014*/ 	.word	0x00000000


	//----- nvinfo : EIATTR_MIN_STACK_SIZE
	.align		4
.L_3:
        /*0018*/ 	.byte	0x04, 0x12
        /*001a*/ 	.short	(.L_5 - .L_4)
	.align		4
.L_4:
        /*001c*/ 	.word	index@(gluon_mma)
        /*0020*/ 	.word	0x00000000
.L_5:


//--------------------- .nv.compat                --------------------------
	.section	.nv.compat,"",@"SHT_CUDA_COMPAT_INFO"
	.align	4
        /*0000*/ 	.byte	0x02, 0x09, 0x01, 0x00, 0x02, 0x02, 0x04, 0x00, 0x02, 0x05, 0x05, 0x00, 0x03, 0x07, 0x01, 0x01
        /*0010*/ 	.byte	0x02, 0x03, 0x00, 0x00, 0x02, 0x06, 0x01, 0x00, 0x04, 0x0b, 0x08, 0x00, 0x00, 0x00, 0x00, 0x00
        /*0020*/ 	.byte	0x00, 0x00, 0x00, 0x00


//--------------------- .nv.info.gluon_mma        --------------------------
	.section	.nv.info.gluon_mma,"",@"SHT_CUDA_INFO"
	.sectionflags	@""
	.align	4


	//----- nvinfo : EIATTR_CUDA_API_VERSION
	.align		4
        /*0000*/ 	.byte	0x04, 0x37
        /*0002*/ 	.short	(.L_7 - .L_6)
.L_6:
        /*0004*/ 	.word	0x00000082


	//----- nvinfo : EIATTR_KPARAM_INFO
	.align		4
.L_7:
        /*0008*/ 	.byte	0x04, 0x17
        /*000a*/ 	.short	(.L_9 - .L_8)
.L_8:
        /*000c*/ 	.word	0x00000000
        /*0010*/ 	.short	0x0004
        /*0012*/ 	.short	0x0020
        /*0014*/ 	.byte	0x00, 0xf4, 0x21, 0x00


	//----- nvinfo : EIATTR_KPARAM_INFO
	.align		4
.L_9:
        /*0018*/ 	.byte	0x04, 0x17
        /*001a*/ 	.short	(.L_11 - .L_10)
.L_10:
        /*001c*/ 	.word	0x00000000
        /*0020*/ 	.short	0x0003
        /*0022*/ 	.short	0x0018
        /*0024*/ 	.byte	0x00, 0xf4, 0x21, 0x00


	//----- nvinfo : EIATTR_KPARAM_INFO
	.align		4
.L_11:
        /*0028*/ 	.byte	0x04, 0x17
        /*002a*/ 	.short	(.L_13 - .L_12)
.L_12:
        /*002c*/ 	.word	0x00000000
        /*0030*/ 	.short	0x0002
        /*0032*/ 	.short	0x0010
        /*0034*/ 	.byte	0x00, 0xf4, 0x21, 0x00


	//----- nvinfo : EIATTR_KPARAM_INFO
	.align		4
.L_13:
        /*0038*/ 	.byte	0x04, 0x17
        /*003a*/ 	.short	(.L_15 - .L_14)
.L_14:
        /*003c*/ 	.word	0x00000000
        /*0040*/ 	.short	0x0001
        /*0042*/ 	.short	0x0008
        /*0044*/ 	.byte	0x00, 0xf4, 0x21, 0x00


	//----- nvinfo : EIATTR_KPARAM_INFO
	.align		4
.L_15:
        /*0048*/ 	.byte	0x04, 0x17
        /*004a*/ 	.short	(.L_17 - .L_16)
.L_16:
        /*004c*/ 	.word	0x00000000
        /*0050*/ 	.short	0x0000
        /*0052*/ 	.short	0x0000
        /*0054*/ 	.byte	0x00, 0xf4, 0x21, 0x00


	//----- nvinfo : EIATTR_SPARSE_MMA_MASK
	.align		4
.L_17:
        /*0058*/ 	.byte	0x03, 0x50
        /*005a*/ 	.short	0x0000


	//----- nvinfo : EIATTR_MAXREG_COUNT
	.align		4
        /*005c*/ 	.byte	0x03, 0x1b
        /*005e*/ 	.short	0x00ff


	//----- nvinfo : EIATTR_NUM_BARRIERS
	.align		4
        /*0060*/ 	.byte	0x02, 0x4c
        /*0062*/ 	.byte	0x01
	.zero		1


	//----- nvinfo : EIATTR_MERCURY_ISA_VERSION
	.align		4
        /*0064*/ 	.byte	0x03, 0x5f
        /*0066*/ 	.short	0x0101


	//----- nvinfo : EIATTR_EXIT_INSTR_OFFSETS
	.align		4
        /*0068*/ 	.byte	0x04, 0x1c
        /*006a*/ 	.short	(.L_19 - .L_18)


	//   ....[0]....
.L_18:
        /*006c*/ 	.word	0x00002f50


	//----- nvinfo : EIATTR_REQNTID
	.align		4
.L_19:
        /*0070*/ 	.byte	0x04, 0x10
        /*0072*/ 	.short	(.L_21 - .L_20)
.L_20:
        /*0074*/ 	.word	0x00000080
        /*0078*/ 	.word	0x00000001
        /*007c*/ 	.word	0x00000001


	//----- nvinfo : EIATTR_CBANK_PARAM_SIZE
	.align		4
.L_21:
        /*0080*/ 	.byte	0x03, 0x19
        /*0082*/ 	.short	0x0028


	//----- nvinfo : EIATTR_PARAM_CBANK
	.align		4
        /*0084*/ 	.byte	0x04, 0x0a
        /*0086*/ 	.short	(.L_23 - .L_22)
	.align		4
.L_22:
        /*0088*/ 	.word	index@(.nv.constant0.gluon_mma)
        /*008c*/ 	.short	0x0210
        /*008e*/ 	.short	0x0028


	//----- nvinfo : EIATTR_SW_WAR
	.align		4
.L_23:
        /*0090*/ 	.byte	0x04, 0x36
        /*0092*/ 	.short	(.L_25 - .L_24)
.L_24:
        /*0094*/ 	.word	0x00000008
.L_25:


//--------------------- .nv.callgraph             --------------------------
	.section	.nv.callgraph,"",@"SHT_CUDA_CALLGRAPH"
	.align	4
	.sectionentsize	8
	.align		4
        /*0000*/ 	.word	0x00000000
	.align		4
        /*0004*/ 	.word	0xffffffff
	.align		4
        /*0008*/ 	.word	0x00000000
	.align		4
        /*000c*/ 	.word	0xfffffffe
	.align		4
        /*0010*/ 	.word	0x00000000
	.align		4
        /*0014*/ 	.word	0xfffffffd
	.align		4
        /*0018*/ 	.word	0x00000000
	.align		4
        /*001c*/ 	.word	0xfffffffc


//--------------------- .text.gluon_mma           --------------------------
	.section	.text.gluon_mma,"ax",@progbits
	.align	128
        .global         gluon_mma
        .type           gluon_mma,@function
        .size           gluon_mma,(.L_x_1 - gluon_mma)
        .other          gluon_mma,@"STO_CUDA_ENTRY STV_DEFAULT"
gluon_mma:
.text.gluon_mma:
[----:B------:R-:W-:Y:S01]  /*0000*/  LDC R1, c[0x0][0x28] ;  /* 0x00000a00ff017b82 */ /* 0x000fe20000000800 */
[----:B------:R-:W0:Y:S07]  /*0010*/  S2R R4, SR_TID.X ;  /* 0x0000000000047919 */ /* 0x000e2e0000002100 */
[----:B------:R-:W1:Y:S01]  /*0020*/  LDC.64 R2, c[0x0][0x210] ;  /* 0x00008400ff027b82 */ /* 0x000e620000000a00 */
[----:B------:R-:W-:Y:S01]  /*0030*/  ULDC.64 UR4, c[0x0][0x210] ;  /* 0x0000840000047ab9 */ /* 0x000fe20000000a00 */
[----:B------:R-:W-:-:S06]  /*0040*/  ULDC.64 UR10, c[0x0][0x208] ;  /* 0x00008200000a7ab9 */ /* 0x000fcc0000000a00 */
[----:B------:R-:W2:Y:S01]  /*0050*/  LDC.64 R8, c[0x0][0x218] ;  /* 0x00008600ff087b82 */ /* 0x000ea20000000a00 */
[C---:B0-----:R-:W-:Y:S01]  /*0060*/  IMAD.SHL.U32 R0, R4.reuse, 0x2, RZ ;  /* 0x0000000204007824 */ /* 0x041fe200078e00ff */
[C---:B------:R-:W-:Y:S02]  /*0070*/  LOP3.LUT R5, R4.reuse, 0x60, RZ, 0xc0, !PT ;  /* 0x0000006004057812 */ /* 0x040fe400078ec0ff */
[----:B------:R-:W-:Y:S02]  /*0080*/  LOP3.LUT R4, R4, 0x1f, RZ, 0xc0, !PT ;  /* 0x0000001f04047812 */ /* 0x000fe400078ec0ff */
[----:B------:R-:W-:Y:S01]  /*0090*/  LOP3.LUT R0, R0, 0xc0, RZ, 0xc0, !PT ;  /* 0x000000c000007812 */ /* 0x000fe200078ec0ff */
[----:B------:R-:W-:-:S03]  /*00a0*/  IMAD.SHL.U32 R11, R5, 0x2, RZ ;  /* 0x00000002050b7824 */ /* 0x000fc600078e00ff */
[----:B------:R-:W-:Y:S01]  /*00b0*/  LEA R6, P0, R0, UR4, 0x1 ;  /* 0x0000000400067c11 */ /* 0x000fe2000f8008ff */
[----:B-1----:R-:W-:-:S03]  /*00c0*/  IMAD.WIDE.U32 R2, R11, 0x2, R2 ;  /* 0x000000020b027825 */ /* 0x002fc600078e0002 */
[----:B------:R-:W-:Y:S01]  /*00d0*/  LEA.HI.X R7, R0, UR5, RZ, 0x1, P0 ;  /* 0x0000000500077c11 */ /* 0x000fe200080f0cff */
[----:B--2---:R-:W-:-:S04]  /*00e0*/  IMAD.WIDE.U32 R8, R11, 0x2, R8 ;  /* 0x000000020b087825 */ /* 0x004fc800078e0008 */
[----:B------:R-:W-:-:S04]  /*00f0*/  IMAD.WIDE.U32 R6, R4, 0x2, R6 ;  /* 0x0000000204067825 */ /* 0x000fc800078e0006 */
[C---:B------:R-:W-:Y:S02]  /*0100*/  IMAD.WIDE.U32 R2, R4.reuse, 0x2, R2 ;  /* 0x0000000204027825 */ /* 0x040fe400078e0002 */
[----:B------:R-:W2:Y:S02]  /*0110*/  LDG.E.U16 R7, desc[UR10][R6.64+0x7e40] ;  /* 0x007e400a06077981 */ /* 0x000ea4000c1e1500 */
[----:B------:R-:W-:Y:S02]  /*0120*/  IMAD.WIDE.U32 R8, R4, 0x2, R8 ;  /* 0x0000000204087825 */ /* 0x000fe400078e0008 */
[----:B------:R-:W3:Y:S04]  /*0130*/  LDG.E.U16 R13, desc[UR10][R2.64+0x7e00] ;  /* 0x007e000a020d7981 */ /* 0x000ee8000c1e1500 */
[----:B------:R-:W4:Y:S04]  /*0140*/  LDG.E.U16 R25, desc[UR10][R8.64] ;  /* 0x0000000a08197981 */ /* 0x000f28000c1e1500 */
[----:B------:R-:W5:Y:S01]  /*0150*/  LDG.E.U16 R27, desc[UR10][R8.64+0x40] ;  /* 0x0000400a081b7981 */ /* 0x000f62000c1e1500 */
[----:B------:R-:W0:Y:S01]  /*0160*/  S2UR UR4, SR_CgaCtaId ;  /* 0x00000000000479c3 */ /* 0x000e220000008800 */
[----:B------:R-:W-:Y:S01]  /*0170*/  LEA R11, R5, R4, 0x1 ;  /* 0x00000004050b7211 */ /* 0x000fe200078e08ff */
[----:B------:R-:W-:Y:S01]  /*0180*/  UMOV UR8, 0x400 ;  /* 0x0000040000087882 */ /* 0x000fe20000000000 */
[----:B------:R-:W-:Y:S01]  /*0190*/  SHF.R.U32.HI R0, RZ, 0x1, R5 ;  /* 0x00000001ff007819 */ /* 0x000fe20000011605 */
[----:B------:R-:W5:Y:S02]  /*01a0*/  LDG.E.U16 R88, desc[UR10][R8.64+0x200] ;  /* 0x0002000a08587981 */ /* 0x000f64000c1e1500 */
[----:B------:R-:W-:-:S02]  /*01b0*/  IMAD.SHL.U32 R11, R11, 0x2, RZ ;  /* 0x000000020b0b7824 */ /* 0x000fc400078e00ff */
[----:B------:R-:W5:Y:S03]  /*01c0*/  LDG.E.U16 R90, desc[UR10][R8.64+0x240] ;  /* 0x0002400a085a7981 */ /* 0x000f66000c1e1500 */
[----:B------:R-:W-:Y:S01]  /*01d0*/  LOP3.LUT R0, R11, R0, RZ, 0x3c, !PT ;  /* 0x000000000b007212 */ /* 0x000fe200078e3cff */
[----:B------:R-:W5:Y:S04]  /*01e0*/  LDG.E.U16 R92, desc[UR10][R8.64+0x400] ;  /* 0x0004000a085c7981 */ /* 0x000f68000c1e1500 */
[----:B------:R-:W5:Y:S04]  /*01f0*/  LDG.E.U16 R94, desc[UR10][R8.64+0x440] ;  /* 0x0004400a085e7981 */ /* 0x000f68000c1e1500 */
[----:B------:R-:W5:Y:S01]  /*0200*/  LDG.E.U16 R96, desc[UR10][R8.64+0x600] ;  /* 0x0006000a08607981 */ /* 0x000f62000c1e1500 */
[----:B0-----:R-:W-:-:S03]  /*0210*/  ULEA UR8, UR4, UR8, 0x18 ;  /* 0x0000000804087291 */ /* 0x001fc6000f8ec03f */
[----:B------:R-:W5:Y:S04]  /*0220*/  LDG.E.U16 R98, desc[UR10][R8.64+0x640] ;  /* 0x0006400a08627981 */ /* 0x000f68000c1e1500 */
        /* <DEDUP_REMOVED lines=65> */
[----:B--2---:R0:W-:Y:S04]  /*0640*/  STS.U16 [R0+UR8+0x7e00], R7 ;  /* 0x007e000700007988 */ /* 0x0041e80008000408 */
[----:B---3--:R1:W-:Y:S04]  /*0650*/  STS.U16 [R0+UR8+0x7e40], R13 ;  /* 0x007e400d00007988 */ /* 0x0083e80008000408 */
[----:B----4-:R2:W-:Y:S04]  /*0660*/  STS.U16 [R0+UR8+0x8000], R25 ;  /* 0x0080001900007988 */ /* 0x0105e80008000408 */
[----:B-----5:R3:W-:Y:S04]  /*0670*/  STS.U16 [R0+UR8+0x8040], R27 ;  /* 0x0080401b00007988 */ /* 0x0207e80008000408 */
[----:B0-----:R-:W4:Y:S04]  /*0680*/  LDG.E.U16 R7, desc[UR10][R2.64] ;  /* 0x0000000a02077981 */ /* 0x001f28000c1e1500 */
[----:B-1----:R-:W5:Y:S04]  /*0690*/  LDG.E.U16 R13, desc[UR10][R2.64+0x200] ;  /* 0x0002000a020d7981 */ /* 0x002f68000c1e1500 */
[----:B--2---:R-:W2:Y:S04]  /*06a0*/  LDG.E.U16 R25, desc[UR10][R2.64+0x840] ;  /* 0x0008400a02197981 */ /* 0x004ea8000c1e1500 */
[----:B---3--:R-:W3:Y:S04]  /*06b0*/  LDG.E.U16 R27, desc[UR10][R2.64+0xa00] ;  /* 0x000a000a021b7981 */ /* 0x008ee8000c1e1500 */
[----:B------:R-:W3:Y:S04]  /*06c0*/  LDG.E.U16 R97, desc[UR10][R2.64+0x2c40] ;  /* 0x002c400a02617981 */ /* 0x000ee8000c1e1500 */
        /* <DEDUP_REMOVED lines=80> */
[----:B------:R-:W-:Y:S04]  /*0bd0*/  STS.U16 [R0+UR8+0x8240], R88 ;  /* 0x0082405800007988 */ /* 0x000fe80008000408 */
        /* <DEDUP_REMOVED lines=29> */
[----:B----4-:R-:W-:Y:S04]  /*0db0*/  STS.U16 [R0+UR8], R7 ;  /* 0x0000000700007988 */ /* 0x010fe80008000408 */
[----:B------:R-:W-:Y:S04]  /*0dc0*/  STS.U16 [R0+UR8+0x40], R11 ;  /* 0x0000400b00007988 */ /* 0x000fe80008000408 */
[----:B-----5:R-:W-:Y:S04]  /*0dd0*/  STS.U16 [R0+UR8+0x240], R13 ;  /* 0x0002400d00007988 */ /* 0x020fe80008000408 */
[----:B------:R-:W-:Y:S04]  /*0de0*/  STS.U16 [R0+UR8+0x200], R15 ;  /* 0x0002000f00007988 */ /* 0x000fe80008000408 */
[----:B------:R-:W-:Y:S04]  /*0df0*/  STS.U16 [R0+UR8+0x400], R17 ;  /* 0x0004001100007988 */ /* 0x000fe80008000408 */
[----:B------:R-:W-:Y:S04]  /*0e00*/  STS.U16 [R0+UR8+0x440], R19 ;  /* 0x0004401300007988 */ /* 0x000fe80008000408 */
[----:B------:R-:W-:Y:S04]  /*0e10*/  STS.U16 [R0+UR8+0x640], R21 ;  /* 0x0006401500007988 */ /* 0x000fe80008000408 */
[----:B------:R-:W-:Y:S04]  /*0e20*/  STS.U16 [R0+UR8+0x600], R23 ;  /* 0x0006001700007988 */ /* 0x000fe80008000408 */
[----:B------:R-:W-:Y:S04]  /*0e30*/  STS.U16 [R0+UR8+0x800], R9 ;  /* 0x0008000900007988 */ /* 0x000fe80008000408 */
[----:B--2---:R-:W-:Y:S04]  /*0e40*/  STS.U16 [R0+UR8+0x840], R25 ;  /* 0x0008401900007988 */ /* 0x004fe80008000408 */
[----:B---3--:R-:W-:Y:S04]  /*0e50*/  STS.U16 [R0+UR8+0xa40], R27 ;  /* 0x000a401b00007988 */ /* 0x008fe80008000408 */
        /* <DEDUP_REMOVED lines=110> */
[----:B------:R0:W-:Y:S04]  /*1540*/  STS.U16 [R0+UR8+0x7840], R152 ;  /* 0x0078409800007988 */ /* 0x0001e80008000408 */
[----:B------:R-:W-:Y:S04]  /*1550*/  STS.U16 [R0+UR8+0x7a40], R154 ;  /* 0x007a409a00007988 */ /* 0x000fe80008000408 */
[----:B------:R-:W-:Y:S01]  /*1560*/  STS.U16 [R0+UR8+0x7a00], R156 ;  /* 0x007a009c00007988 */ /* 0x000fe20008000408 */
[----:B------:R-:W-:Y:S01]  /*1570*/  UIADD3 UR4, UR8, 0x8000, URZ ;  /* 0x0000800008047890 */ /* 0x000fe2000fffe03f */
[----:B0-----:R-:W0:Y:S02]  /*1580*/  LDC.64 R152, c[0x0][0x220] ;  /* 0x00008800ff987b82 */ /* 0x001e240000000a00 */
[----:B------:R-:W-:Y:S04]  /*1590*/  STS.U16 [R0+UR8+0x7c00], R158 ;  /* 0x007c009e00007988 */ /* 0x000fe80008000408 */
[----:B------:R1:W-:Y:S02]  /*15a0*/  STS.U16 [R0+UR8+0x7c40], R160 ;  /* 0x007c40a000007988 */ /* 0x0003e40008000408 */
[----:B------:R-:W-:Y:S01]  /*15b0*/  BAR.SYNC.DEFER_BLOCKING 0x0 ;  /* 0x0000000000007b1d */ /* 0x000fe20000010000 */
[----:B------:R-:W-:-:S02]  /*15c0*/  USHF.R.U32.HI UR5, URZ, 0x4, UR8 ;  /* 0x000000043f057899 */ /* 0x000fc40008011608 */
[----:B------:R-:W-:Y:S02]  /*15d0*/  USHF.R.U32.HI UR6, URZ, 0x4, UR4 ;  /* 0x000000043f067899 */ /* 0x000fe40008011604 */
[----:B------:R-:W-:Y:S02]  /*15e0*/  USGXT.U32 UR4, UR5, 0xe ;  /* 0x0000000e0504789a */ /* 0x000fe40008000000 */
[----:B------:R-:W-:Y:S01]  /*15f0*/  USGXT.U32 UR6, UR6, 0xe ;  /* 0x0000000e0606789a */ /* 0x000fe20008000000 */
[----:B------:R-:W-:Y:S01]  /*1600*/  UMOV UR5, 0x40000040 ;  /* 0x4000004000057882 */ /* 0x000fe20000000000 */
[----:B------:R-:W-:Y:S01]  /*1610*/  UMOV UR7, 0x40000040 ;  /* 0x4000004000077882 */ /* 0x000fe20000000000 */
[----:B------:R-:W-:-:S06]  /*1620*/  WARPGROUP.ARRIVE ;  /* 0x00000000000079c5 */ /* 0x000fcc0000000000 */
[----:B------:R-:W-:Y:S01]  /*1630*/  HGMMA.64x64x16.F32.BF16 R120, gdesc[UR4].tnspB, RZ, !UPT ;  /* 0x40e00000047879f0 */ /* 0x000fe2000c7018ff */
[----:B------:R-:W-:Y:S02]  /*1640*/  UIADD3 UR12, UP0, UR4, 0x2, URZ ;  /* 0x00000002040c7890 */ /* 0x000fe4000ff1e03f */
[----:B------:R-:W-:Y:S01]  /*1650*/  UIADD3 UR14, UP1, UR6, 0x80, URZ ;  /* 0x00000080060e7890 */ /* 0x000fe2000ff3e03f */
[----:B------:R-:W-:Y:S01]  /*1660*/  UMOV UR4, URZ ;  /* 0x0000003f00047c82 */ /* 0x000fe20008000000 */
[----:B------:R-:W-:Y:S01]  /*1670*/  UMOV UR5, URZ ;  /* 0x0000003f00057c82 */ /* 0x000fe20008000000 */
[----:B------:R-:W-:Y:S02]  /*1680*/  UIADD3.X UR13, UR4, 0x40000040, URZ, UP0, !UPT ;  /* 0x40000040040d7890 */ /* 0x000fe400087fe43f */
[----:B------:R-:W-:-:S09]  /*1690*/  UIADD3.X UR15, UR5, 0x40000040, URZ, UP1, !UPT ;  /* 0x40000040050f7890 */ /* 0x000fd20008ffe43f */
[----:B------:R-:W-:Y:S01]  /*16a0*/  HGMMA.64x64x16.F32.BF16 R120, gdesc[UR12].tnspB, R120 ;  /* 0x40e000000c7879f0 */ /* 0x000fe20008701878 */
[----:B------:R-:W-:Y:S02]  /*16b0*/  UIADD3.64 UR20, UR12, 0x2, URZ ;  /* 0x000000020c147897 */ /* 0x000fe4000fffe03f */
[----:B------:R-:W-:Y:S02]  /*16c0*/  UIADD3.64 UR22, UR14, 0x80, URZ ;  /* 0x000000800e167897 */ /* 0x000fe4000fffe03f */
[----:B------:R-:W-:Y:S02]  /*16d0*/  UIADD3.64 UR16, UR12, 0x4, URZ ;  /* 0x000000040c107897 */ /* 0x000fe4000fffe03f */
[----:B------:R-:W-:-:S05]  /*16e0*/  UIADD3.64 UR18, UR14, 0x100, URZ ;  /* 0x000001000e127897 */ /* 0x000fca000fffe03f */
[----:B------:R-:W-:Y:S01]  /*16f0*/  HGMMA.64x64x16.F32.BF16 R120, gdesc[UR20].tnspB, R120 ;  /* 0x40e00000147879f0 */ /* 0x000fe20008701878 */
[----:B------:R-:W-:Y:S02]  /*1700*/  UIADD3.64 UR4, UR12, 0x1fe, URZ ;  /* 0x000001fe0c047897 */ /* 0x000fe4000fffe03f */
[----:B------:R-:W-:Y:S01]  /*1710*/  UIADD3.64 UR24, UR12, 0x200, URZ ;  /* 0x000002000c187897 */ /* 0x000fe2000fffe03f */
[----:B------:R-:W-:Y:S06]  /*1720*/  HGMMA.64x64x16.F32.BF16 R120, gdesc[UR16].tnspB, R120 ;  /* 0x40e00000107879f0 */ /* 0x000fec0008701878 */
[----:B------:R-:W-:Y:S01]  /*1730*/  HGMMA.64x64x16.F32.BF16 R88, gdesc[UR4].tnspB, RZ, !UPT ;  /* 0x40e00000045879f0 */ /* 0x000fe2000c7018ff */
[----:B------:R-:W-:Y:S01]  /*1740*/  UMOV UR26, UR14 ;  /* 0x0000000e001a7c82 */ /* 0x000fe20008000000 */
[----:B------:R-:W-:Y:S01]  /*1750*/  UMOV UR27, UR15 ;  /* 0x0000000f001b7c82 */ /* 0x000fe20008000000 */
[----:B------:R-:W-:Y:S01]  /*1760*/  UIADD3.64 UR20, UR12, 0x202, URZ ;  /* 0x000002020c147897 */ /* 0x000fe2000fffe03f */
[----:B------:R-:W-:Y:S01]  /*1770*/  HGMMA.64x64x16.F32.BF16 R88, gdesc[UR24].tnspB, R88 ;  /* 0x40e00000185879f0 */ /* 0x000fe20008701858 */
[----:B------:R-:W-:-:S02]  /*1780*/  UIADD3.64 UR16, UR12, 0x204, URZ ;  /* 0x000002040c107897 */ /* 0x000fc4000fffe03f */
[----:B------:R-:W-:-:S05]  /*1790*/  UIADD3.64 UR4, UR12, 0x3fe, URZ ;  /* 0x000003fe0c047897 */ /* 0x000fca000fffe03f */
[----:B------:R-:W-:Y:S01]  /*17a0*/  HGMMA.64x64x16.F32.BF16 R88, gdesc[UR20].tnspB, R88 ;  /* 0x40e00000145879f0 */ /* 0x000fe20008701858 */
[----:B------:R-:W-:-:S03]  /*17b0*/  UIADD3.64 UR24, UR12, 0x400, URZ ;  /* 0x000004000c187897 */ /* 0x000fc6000fffe03f */
[----:B------:R-:W-:Y:S04]  /*17c0*/  HGMMA.64x64x16.F32.BF16 R88, gdesc[UR16].tnspB, R88 ;  /* 0x40e00000105879f0 */ /* 0x000fe80008701858 */
[----:B------:R-:W-:Y:S01]  /*17d0*/  HGMMA.64x64x16.F32.BF16 R56, gdesc[UR4].tnspB, RZ, !UPT ;  /* 0x40e00000043879f0 */ /* 0x000fe2000c7018ff */
[----:B------:R-:W-:Y:S01]  /*17e0*/  UMOV UR26, UR14 ;  /* 0x0000000e001a7c82 */ /* 0x000fe20008000000 */
[----:B------:R-:W-:Y:S01]  /*17f0*/  UMOV UR27, UR15 ;  /* 0x0000000f001b7c82 */ /* 0x000fe20008000000 */
[----:B------:R-:W-:Y:S01]  /*1800*/  UIADD3.64 UR20, UR12, 0x402, URZ ;  /* 0x000004020c147897 */ /* 0x000fe2000fffe03f */
[----:B------:R-:W-:Y:S01]  /*1810*/  HGMMA.64x64x16.F32.BF16 R56, gdesc[UR24].tnspB, R56 ;  /* 0x40e00000183879f0 */ /* 0x000fe20008701838 */
[----:B------:R-:W-:Y:S02]  /*1820*/  UIADD3.64 UR16, UR12, 0x404, URZ ;  /* 0x000004040c107897 */ /* 0x000fe4000fffe03f */
[----:B------:R-:W-:-:S05]  /*1830*/  UIADD3.64 UR4, UR12, 0x5fe, URZ ;  /* 0x000005fe0c047897 */ /* 0x000fca000fffe03f */
[----:B------:R-:W-:Y:S04]  /*1840*/  HGMMA.64x64x16.F32.BF16 R56, gdesc[UR20].tnspB, R56 ;  /* 0x40e00000143879f0 */ /* 0x000fe80008701838 */
[----:B------:R-:W-:Y:S04]  /*1850*/  HGMMA.64x64x16.F32.BF16 R56, gdesc[UR16].tnspB, R56 ;  /* 0x40e00000103879f0 */ /* 0x000fe80008701838 */
[----:B------:R-:W-:Y:S01]  /*1860*/  HGMMA.64x64x16.F32.BF16 R24, gdesc[UR4].tnspB, RZ, !UPT ;  /* 0x40e00000041879f0 */ /* 0x000fe2000c7018ff */
[----:B------:R-:W-:Y:S01]  /*1870*/  UIADD3.64 UR4, UR12, 0x600, URZ ;  /* 0x000006000c047897 */ /* 0x000fe2000fffe03f */
[----:B------:R-:W-:Y:S01]  /*1880*/  UMOV UR6, UR14 ;  /* 0x0000000e00067c82 */ /* 0x000fe20008000000 */
[----:B------:R-:W-:Y:S01]  /*1890*/  UMOV UR7, UR15 ;  /* 0x0000000f00077c82 */ /* 0x000fe20008000000 */
[----:B------:R-:W-:-:S06]  /*18a0*/  UIADD3.64 UR20, UR12, 0x602, URZ ;  /* 0x000006020c147897 */ /* 0x000fcc000fffe03f */
[----:B------:R-:W-:Y:S01]  /*18b0*/  HGMMA.64x64x16.F32.BF16 R24, gdesc[UR4].tnspB, R24 ;  /* 0x40e00000041879f0 */ /* 0x000fe20008701818 */
[----:B------:R-:W-:-:S03]  /*18c0*/  UIADD3.64 UR12, UR12, 0x604, URZ ;  /* 0x000006040c0c7897 */ /* 0x000fc6000fffe03f */
[----:B------:R-:W-:Y:S01]  /*18d0*/  HGMMA.64x64x16.F32.BF16 R24, gdesc[UR20].tnspB, R24 ;  /* 0x40e00000141879f0 */ /* 0x000fe20008701818 */
[----:B------:R-:W-:Y:S01]  /*18e0*/  UMOV UR14, UR18 ;  /* 0x00000012000e7c82 */ /* 0x000fe20008000000 */
[----:B------:R-:W-:Y:S01]  /*18f0*/  UMOV UR15, UR19 ;  /* 0x00000013000f7c82 */ /* 0x000fe20008000000 */
[----:B------:R-:W1:Y:S03]  /*1900*/  S2R R2, SR_TID.X ;  /* 0x0000000000027919 */ /* 0x000e660000002100 */
[----:B------:R-:W-:Y:S01]  /*1910*/  HGMMA.64x64x16.F32.BF16 R24, gdesc[UR12].tnspB, R24, gsb0 ;  /* 0x40e000000c1879f0 */ /* 0x000fe20008001818 */
[C---:B-1----:R-:W-:Y:S01]  /*1920*/  IMAD.SHL.U32 R0, R2.reuse, 0x20, RZ ;  /* 0x0000002002007824 */ /* 0x042fe200078e00ff */
[C---:B------:R-:W-:Y:S01]  /*1930*/  SHF.L.U32 R6, R2.reuse, 0x8, RZ ;  /* 0x0000000802067819 */ /* 0x040fe200000006ff */
[----:B------:R-:W-:Y:S01]  /*1940*/  IMAD.SHL.U32 R3, R2, 0x10, RZ ;  /* 0x0000001002037824 */ /* 0x000fe200078e00ff */
[----:B------:R-:W-:-:S02]  /*1950*/  SHF.R.S32.HI R8, RZ, 0x2, R2 ;  /* 0x00000002ff087819 */ /* 0x000fc40000011402 */
[----:B------:R-:W-:Y:S02]  /*1960*/  LOP3.LUT R0, R0, 0x60, RZ, 0xc0, !PT ;  /* 0x0000006000007812 */ /* 0x000fe400078ec0ff */
[----:B------:R-:W-:Y:S02]  /*1970*/  LOP3.LUT R6, R6, 0x1800, RZ, 0xc0, !PT ;  /* 0x0000180006067812 */ /* 0x000fe400078ec0ff */
[----:B------:R-:W-:Y:S02]  /*1980*/  SHF.R.S32.HI R10, RZ, 0x5, R2 ;  /* 0x00000005ff0a7819 */ /* 0x000fe40000011402 */
[--C-:B------:R-:W-:Y:S02]  /*1990*/  LOP3.LUT R7, R0, 0x780, R3.reuse, 0xf8, !PT ;  /* 0x0000078000077812 */ /* 0x100fe400078ef803 */
[----:B------:R-:W-:Y:S02]  /*19a0*/  SGXT R0, R8, 0x1 ;  /* 0x000000010800781a */ /* 0x000fe40000000200 */
[----:B------:R-:W-:Y:S01]  /*19b0*/  LOP3.LUT R9, R6, 0x70, R3, 0xf8, !PT ;  /* 0x0000007006097812 */ /* 0x000fe200078ef803 */
[----:B------:R-:W-:Y:S01]  /*19c0*/  IMAD.SHL.U32 R3, R2, 0x2, RZ ;  /* 0x0000000202037824 */ /* 0x000fe200078e00ff */
[----:B------:R-:W-:-:S02]  /*19d0*/  SGXT R6, R10, 0x1 ;  /* 0x000000010a06781a */ /* 0x000fc40000000200 */
[----:B------:R-:W-:Y:S02]  /*19e0*/  LOP3.LUT R0, R7, 0x2010, R0, 0xf8, !PT ;  /* 0x0000201007007812 */ /* 0x000fe400078ef800 */
[----:B------:R-:W-:Y:S02]  /*19f0*/  LOP3.LUT R7, R9, 0x2010, R6, 0x78, !PT ;  /* 0x0000201009077812 */ /* 0x000fe400078e7806 */
[----:B------:R-:W-:-:S04]  /*1a00*/  LOP3.LUT R6, R3, 0x80, RZ, 0xc0, !PT ;  /* 0x0000008003067812 */ /* 0x000fc800078ec0ff */
[----:B------:R-:W-:Y:S02]  /*1a10*/  IADD3 R6, R7, UR8, R6 ;  /* 0x0000000807067c10 */ /* 0x000fe4000fffe006 */
[----:B------:R-:W-:Y:S01]  /*1a20*/  LOP3.LUT R7, R0, 0x10, RZ, 0x3c, !PT ;  /* 0x0000001000077812 */ /* 0x000fe200078e3cff */
[----:B------:R-:W-:Y:S02]  /*1a30*/  WARPGROUP.DEPBAR.LE gsb0, 0x0 ;  /* 0x00008000000079c5 */ /* 0x000fe40000010000 */
[----:B------:R-:W-:Y:S01]  /*1a40*/  MOV R16, R120 ;  /* 0x0000007800107202 */ /* 0x000fe20000000f00 */
[----:B------:R-:W-:Y:S01]  /*1a50*/  IMAD.MOV.U32 R17, RZ, RZ, R122 ;  /* 0x000000ffff117224 */ /* 0x000fe200078e007a */
[----:B------:R-:W-:Y:S01]  /*1a60*/  MOV R19, R138 ;  /* 0x0000008a00137202 */ /* 0x000fe20000000f00 */
[----:B------:R-:W-:Y:S01]  /*1a70*/  IMAD.MOV.U32 R18, RZ, RZ, R136 ;  /* 0x000000ffff127224 */ /* 0x000fe200078e0088 */
[----:B------:R-:W-:Y:S01]  /*1a80*/  BAR.SYNC.DEFER_BLOCKING 0x0 ;  /* 0x0000000000007b1d */ /* 0x000fe20000010000 */
[----:B------:R-:W-:Y:S01]  /*1a90*/  IMAD.MOV.U32 R12, RZ, RZ, R124 ;  /* 0x000000ffff0c7224 */ /* 0x000fe200078e007c */
[----:B------:R-:W-:Y:S01]  /*1aa0*/  MOV R14, R140 ;  /* 0x0000008c000e7202 */ /* 0x000fe20000000f00 */
        /* <DEDUP_REMOVED lines=12> */
[----:B------:R-:W-:-:S02]  /*1b70*/  IMAD.MOV.U32 R21, RZ, RZ, R134 ;  /* 0x000000ffff157224 */ /* 0x000fc400078e0086 */
[----:B------:R-:W-:Y:S02]  /*1b80*/  IMAD.MOV.U32 R22, RZ, RZ, R148 ;  /* 0x000000ffff167224 */ /* 0x000fe400078e0094 */
[----:B------:R-:W-:Y:S02]  /*1b90*/  IMAD.MOV.U32 R121, RZ, RZ, R123 ;  /* 0x000000ffff797224 */ /* 0x000fe400078e007b */
[----:B------:R-:W-:Y:S01]  /*1ba0*/  IMAD.MOV.U32 R123, RZ, RZ, R139 ;  /* 0x000000ffff7b7224 */ /* 0x000fe200078e008b */
[----:B------:R1:W-:Y:S01]  /*1bb0*/  STS.128 [R0+UR8], R16 ;  /* 0x0000001000007988 */ /* 0x0003e20008000c08 */
[----:B------:R-:W-:Y:S02]  /*1bc0*/  IMAD.MOV.U32 R126, RZ, RZ, R145 ;  /* 0x000000ffff7e7224 */ /* 0x000fe400078e0091 */
[----:B------:R-:W-:Y:S02]  /*1bd0*/  IMAD.MOV.U32 R128, RZ, RZ, R133 ;  /* 0x000000ffff807224 */ /* 0x000fe400078e0085 */
[----:B------:R-:W-:Y:S01]  /*1be0*/  IMAD.MOV.U32 R129, RZ, RZ, R135 ;  /* 0x000000ffff817224 */ /* 0x000fe200078e0087 */
[----:B------:R-:W-:Y:S04]  /*1bf0*/  STS.128 [R0+UR8+0x800], R12 ;  /* 0x0008000c00007988 */ /* 0x000fe80008000c08 */
[----:B------:R-:W-:Y:S01]  /*1c00*/  STS.128 [R0+UR8+0x1000], R8 ;  /* 0x0010000800007988 */ /* 0x000fe20008000c08 */
[----:B-1----:R-:W-:Y:S01]  /*1c10*/  IMAD.MOV.U32 R16, RZ, RZ, R125 ;  /* 0x000000ffff107224 */ /* 0x002fe200078e007d */
[----:B------:R-:W-:Y:S01]  /*1c20*/  MOV R17, R127 ;  /* 0x0000007f00117202 */ /* 0x000fe20000000f00 */
[----:B------:R-:W-:Y:S01]  /*1c30*/  IMAD.MOV.U32 R125, RZ, RZ, R131 ;  /* 0x000000ffff7d7224 */ /* 0x000fe200078e0083 */
[----:B------:R-:W-:Y:S01]  /*1c40*/  MOV R127, R147 ;  /* 0x00000093007f7202 */ /* 0x000fe20000000f00 */
[----:B------:R-:W-:-:S02]  /*1c50*/  IMAD.MOV.U32 R18, RZ, RZ, R141 ;  /* 0x000000ffff127224 */ /* 0x000fc400078e008d */
[----:B------:R-:W-:Y:S02]  /*1c60*/  IMAD.MOV.U32 R19, RZ, RZ, R143 ;  /* 0x000000ffff137224 */ /* 0x000fe400078e008f */
[----:B------:R-:W-:Y:S01]  /*1c70*/  IMAD.MOV.U32 R131, RZ, RZ, R151 ;  /* 0x000000ffff837224 */ /* 0x000fe200078e0097 */
[----:B------:R-:W-:Y:S04]  /*1c80*/  STS.128 [R0+UR8+0x1800], R20 ;  /* 0x0018001400007988 */ /* 0x000fe80008000c08 */
[----:B------:R-:W-:Y:S04]  /*1c90*/  STS.128 [R7+UR8], R120 ;  /* 0x0000007807007988 */ /* 0x000fe80008000c08 */
[----:B------:R1:W-:Y:S04]  /*1ca0*/  STS.128 [R7+UR8+0x800], R16 ;  /* 0x0008001007007988 */ /* 0x0003e80008000c08 */
[----:B------:R-:W-:Y:S04]  /*1cb0*/  STS.128 [R7+UR8+0x1000], R124 ;  /* 0x0010007c07007988 */ /* 0x000fe80008000c08 */
[----:B------:R-:W-:Y:S01]  /*1cc0*/  STS.128 [R7+UR8+0x1800], R128 ;  /* 0x0018008007007988 */ /* 0x000fe20008000c08 */
[----:B------:R-:W-:Y:S01]  /*1cd0*/  BAR.SYNC.DEFER_BLOCKING 0x0 ;  /* 0x0000000000007b1d */ /* 0x000fe20000010000 */
[----:B-1----:R-:W-:-:S05]  /*1ce0*/  IMAD.MOV.U32 R16, RZ, RZ, R96 ;  /* 0x000000ffff107224 */ /* 0x002fca00078e0060 */
[----:B------:R-:W1:Y:S04]  /*1cf0*/  LDS.128 R20, [R6] ;  /* 0x0000000006147984 */ /* 0x000e680000000c00 */
[----:B------:R-:W-:Y:S04]  /*1d00*/  LDS.128 R120, [R6+0x100] ;  /* 0x0001000006787984 */ /* 0x000fe80000000c00 */
[----:B------:R-:W-:Y:S04]  /*1d10*/  LDS.128 R124, [R6+0x200] ;  /* 0x00020000067c7984 */ /* 0x000fe80000000c00 */
[----:B------:R-:W-:Y:S04]  /*1d20*/  LDS.128 R128, [R6+0x300] ;  /* 0x0003000006807984 */ /* 0x000fe80000000c00 */
[----:B------:R-:W-:Y:S04]  /*1d30*/  LDS.128 R132, [R6+0x400] ;  /* 0x0004000006847984 */ /* 0x000fe80000000c00 */
[----:B------:R-:W-:Y:S04]  /*1d40*/  LDS.128 R136, [R6+0x500] ;  /* 0x0005000006887984 */ /* 0x000fe80000000c00 */
[----:B------:R-:W-:Y:S04]  /*1d50*/  LDS.128 R140, [R6+0x600] ;  /* 0x00060000068c7984 */ /* 0x000fe80000000c00 */
[----:B------:R-:W-:Y:S01]  /*1d60*/  LDS.128 R144, [R6+0x700] ;  /* 0x0007000006907984 */ /* 0x000fe20000000c00 */
        /* <DEDUP_REMOVED lines=26> */
[----:B------:R2:W-:Y:S04]  /*1f10*/  STS.128 [R0+UR8+0x1000], R16 ;  /* 0x0010001000007988 */ /* 0x0005e80008000c08 */
[----:B------:R3:W-:Y:S04]  /*1f20*/  STS.128 [R0+UR8], R8 ;  /* 0x0000000800007988 */ /* 0x0007e80008000c08 */
[----:B------:R4:W-:Y:S01]  /*1f30*/  STS.128 [R0+UR8+0x800], R12 ;  /* 0x0008000c00007988 */ /* 0x0009e20008000c08 */
[----:B--2---:R-:W-:Y:S01]  /*1f40*/  MOV R16, R97 ;  /* 0x0000006100107202 */ /* 0x004fe20000000f00 */
[----:B------:R-:W-:Y:S01]  /*1f50*/  IMAD.MOV.U32 R17, RZ, RZ, R99 ;  /* 0x000000ffff117224 */ /* 0x000fe200078e0063 */
[----:B------:R-:W-:Y:S01]  /*1f60*/  MOV R18, R113 ;  /* 0x0000007100127202 */ /* 0x000fe20000000f00 */
[----:B------:R-:W-:-:S02]  /*1f70*/  IMAD.MOV.U32 R19, RZ, RZ, R115 ;  /* 0x000000ffff137224 */ /* 0x000fc400078e0073 */
[----:B------:R-:W-:Y:S02]  /*1f80*/  IMAD.MOV.U32 R97, RZ, RZ, R103 ;  /* 0x000000ffff617224 */ /* 0x000fe400078e0067 */
[----:B------:R-:W-:Y:S01]  /*1f90*/  IMAD.MOV.U32 R99, RZ, RZ, R119 ;  /* 0x000000ffff637224 */ /* 0x000fe200078e0077 */
[----:B------:R2:W-:Y:S04]  /*1fa0*/  STS.128 [R0+UR8+0x1800], R148 ;  /* 0x0018009400007988 */ /* 0x0005e80008000c08 */
[----:B------:R-:W-:Y:S04]  /*1fb0*/  STS.128 [R7+UR8], R88 ;  /* 0x0000005807007988 */ /* 0x000fe80008000c08 */
[----:B------:R-:W-:Y:S04]  /*1fc0*/  STS.128 [R7+UR8+0x800], R92 ;  /* 0x0008005c07007988 */ /* 0x000fe80008000c08 */
[----:B------:R-:W-:Y:S04]  /*1fd0*/  STS.128 [R7+UR8+0x1000], R16 ;  /* 0x0010001007007988 */ /* 0x000fe80008000c08 */
[----:B------:R-:W-:Y:S01]  /*1fe0*/  STS.128 [R7+UR8+0x1800], R96 ;  /* 0x0018006007007988 */ /* 0x000fe20008000c08 */
[----:B------:R-:W-:Y:S01]  /*1ff0*/  BAR.SYNC.DEFER_BLOCKING 0x0 ;  /* 0x0000000000007b1d */ /* 0x000fe20000010000 */
[----:B---3--:R-:W-:Y:S01]  /*2000*/  MOV R8, R56 ;  /* 0x0000003800087202 */ /* 0x008fe20000000f00 */
[----:B------:R-:W-:Y:S01]  /*2010*/  IMAD.MOV.U32 R9, RZ, RZ, R58 ;  /* 0x000000ffff097224 */ /* 0x000fe200078e003a */
[----:B------:R-:W-:Y:S01]  /*2020*/  MOV R56, R57 ;  /* 0x0000003900387202 */ /* 0x000fe20000000f00 */
[----:B------:R-:W-:-:S02]  /*2030*/  IMAD.MOV.U32 R11, RZ, RZ, R74 ;  /* 0x000000ffff0b7224 */ /* 0x000fc400078e004a */
[----:B------:R-:W-:Y:S04]  /*2040*/  LDS.128 R112, [R6] ;  /* 0x0000000006707984 */ /* 0x000fe80000000c00 */
[----:B------:R-:W-:Y:S04]  /*2050*/  LDS.128 R108, [R6+0x100] ;  /* 0x00010000066c7984 */ /* 0x000fe80000000c00 */
[----:B------:R-:W-:Y:S04]  /*2060*/  LDS.128 R104, [R6+0x200] ;  /* 0x0002000006687984 */ /* 0x000fe80000000c00 */
[----:B------:R-:W-:Y:S04]  /*2070*/  LDS.128 R100, [R6+0x300] ;  /* 0x0003000006647984 */ /* 0x000fe80000000c00 */
[----:B------:R-:W-:Y:S04]  /*2080*/  LDS.128 R96, [R6+0x400] ;  /* 0x0004000006607984 */ /* 0x000fe80000000c00 */
[----:B------:R-:W-:Y:S04]  /*2090*/  LDS.128 R92, [R6+0x500] ;  /* 0x00050000065c7984 */ /* 0x000fe80000000c00 */
[----:B------:R-:W-:Y:S04]  /*20a0*/  LDS.128 R88, [R6+0x600] ;  /* 0x0006000006587984 */ /* 0x000fe80000000c00 */
[----:B------:R-:W3:Y:S01]  /*20b0*/  LDS.128 R16, [R6+0x700] ;  /* 0x0007000006107984 */ /* 0x000ee20000000c00 */
[----:B------:R-:W-:Y:S01]  /*20c0*/  MOV R10, R72 ;  /* 0x00000048000a7202 */ /* 0x000fe20000000f00 */
[----:B------:R-:W-:Y:S01]  /*20d0*/  BAR.SYNC.DEFER_BLOCKING 0x0 ;  /* 0x0000000000007b1d */ /* 0x000fe20000010000 */
[----:B----4-:R-:W-:Y:S01]  /*20e0*/  MOV R12, R60 ;  /* 0x0000003c000c7202 */ /* 0x010fe20000000f00 */
[----:B------:R-:W-:Y:S01]  /*20f0*/  IMAD.MOV.U32 R13, RZ, RZ, R62 ;  /* 0x000000ffff0d7224 */ /* 0x000fe200078e003e */
[----:B------:R-:W-:Y:S01]  /*2100*/  MOV R14, R76 ;  /* 0x0000004c000e7202 */ /* 0x000fe20000000f00 */
[----:B------:R-:W-:Y:S01]  /*2110*/  IMAD.MOV.U32 R15, RZ, RZ, R78 ;  /* 0x000000ffff0f7224 */ /* 0x000fe200078e004e */
[----:B--2---:R-:W-:Y:S01]  /*2120*/  MOV R148, R64 ;  /* 0x0000004000947202 */ /* 0x004fe20000000f00 */
        /* <DEDUP_REMOVED lines=12> */
[----:B------:R2:W-:Y:S04]  /*21f0*/  STS.128 [R0+UR8], R8 ;  /* 0x0000000800007988 */ /* 0x0005e80008000c08 */
[----:B------:R-:W-:Y:S04]  /*2200*/  STS.128 [R0+UR8+0x800], R12 ;  /* 0x0008000c00007988 */ /* 0x000fe80008000c08 */
[----:B------:R-:W-:Y:S04]  /*2210*/  STS.128 [R0+UR8+0x1000], R148 ;  /* 0x0010009400007988 */ /* 0x000fe80008000c08 */
[----:B------:R-:W-:Y:S04]  /*2220*/  STS.128 [R0+UR8+0x1800], R116 ;  /* 0x0018007400007988 */ /* 0x000fe80008000c08 */
[----:B------:R4:W-:Y:S01]  /*2230*/  STS.128 [R7+UR8], R56 ;  /* 0x0000003807007988 */ /* 0x0009e20008000c08 */
[----:B--2---:R-:W-:Y:S01]  /*2240*/  IMAD.MOV.U32 R8, RZ, RZ, R61 ;  /* 0x000000ffff087224 */ /* 0x004fe200078e003d */
[----:B------:R-:W-:Y:S01]  /*2250*/  MOV R9, R63 ;  /* 0x0000003f00097202 */ /* 0x000fe20000000f00 */
[----:B------:R-:W-:Y:S01]  /*2260*/  IMAD.MOV.U32 R10, RZ, RZ, R77 ;  /* 0x000000ffff0a7224 */ /* 0x000fe200078e004d */
[----:B------:R-:W-:-:S02]  /*2270*/  MOV R11, R79 ;  /* 0x0000004f000b7202 */ /* 0x000fc40000000f00 */
[----:B------:R-:W-:Y:S02]  /*2280*/  MOV R61, R67 ;  /* 0x00000043003d7202 */ /* 0x000fe40000000f00 */
[----:B------:R-:W-:Y:S01]  /*2290*/  MOV R63, R83 ;  /* 0x00000053003f7202 */ /* 0x000fe20000000f00 */
[----:B------:R-:W-:Y:S01]  /*22a0*/  STS.128 [R7+UR8+0x800], R8 ;  /* 0x0008000807007988 */ /* 0x000fe20008000c08 */
[----:B----4-:R-:W-:Y:S01]  /*22b0*/  IMAD.MOV.U32 R56, RZ, RZ, R69 ;  /* 0x000000ffff387224 */ /* 0x010fe200078e0045 */
[----:B------:R-:W-:Y:S01]  /*22c0*/  MOV R57, R71 ;  /* 0x0000004700397202 */ /* 0x000fe20000000f00 */
[----:B------:R-:W-:Y:S01]  /*22d0*/  IMAD.MOV.U32 R58, RZ, RZ, R85 ;  /* 0x000000ffff3a7224 */ /* 0x000fe200078e0055 */
[----:B------:R-:W-:Y:S01]  /*22e0*/  MOV R59, R87 ;  /* 0x00000057003b7202 */ /* 0x000fe20000000f00 */
[----:B------:R-:W-:Y:S04]  /*22f0*/  STS.128 [R7+UR8+0x1000], R60 ;  /* 0x0010003c07007988 */ /* 0x000fe80008000c08 */
[----:B------:R-:W-:Y:S01]  /*2300*/  STS.128 [R7+UR8+0x1800], R56 ;  /* 0x0018003807007988 */ /* 0x000fe20008000c08 */
[----:B------:R-:W-:Y:S01]  /*2310*/  BAR.SYNC.DEFER_BLOCKING 0x0 ;  /* 0x0000000000007b1d */ /* 0x000fe20000010000 */
[----:B------:R-:W-:-:S02]  /*2320*/  LOP3.LUT R2, R2, 0x60, RZ, 0xc0, !PT ;  /* 0x0000006002027812 */ /* 0x000fc400078ec0ff */
[----:B------:R-:W-:Y:S02]  /*2330*/  LOP3.LUT R13, R3, 0xc0, RZ, 0xc0, !PT ;  /* 0x000000c0030d7812 */ /* 0x000fe400078ec0ff */
[----:B------:R-:W-:Y:S02]  /*2340*/  SHF.L.U32 R12, R2, 0x1, RZ ;  /* 0x00000001020c7819 */ /* 0x000fe400000006ff */
[-C--:B0-----:R-:W-:Y:S02]  /*2350*/  LEA R2, P0, R5, R152.reuse, 0x3 ;  /* 0x0000009805027211 */ /* 0x081fe400078018ff */
[C---:B------:R-:W-:Y:S02]  /*2360*/  LEA R152, P1, R13.reuse, R152, 0x2 ;  /* 0x000000980d987211 */ /* 0x040fe400078210ff */
[-C--:B------:R-:W-:Y:S02]  /*2370*/  LEA.HI.X R3, R12, R153.reuse, RZ, 0x2, P0 ;  /* 0x000000990c037211 */ /* 0x080fe400000f14ff */
[----:B------:R-:W-:-:S02]  /*2380*/  LEA.HI.X R153, R13, R153, RZ, 0x2, P1 ;  /* 0x000000990d997211 */ /* 0x000fc400008f14ff */
[----:B------:R-:W0:Y:S04]  /*2390*/  LDS.128 R12, [R6] ;  /* 0x00000000060c7984 */ /* 0x000e280000000c00 */
[----:B------:R-:W2:Y:S04]  /*23a0*/  LDS.128 R8, [R6+0x100] ;  /* 0x0001000006087984 */ /* 0x000ea80000000c00 */
[----:B------:R-:W4:Y:S04]  /*23b0*/  LDS.128 R76, [R6+0x200] ;  /* 0x00020000064c7984 */ /* 0x000f280000000c00 */
[----:B------:R-:W5:Y:S04]  /*23c0*/  LDS.128 R72, [R6+0x300] ;  /* 0x0003000006487984 */ /* 0x000f680000000c00 */
[----:B------:R-:W5:Y:S04]  /*23d0*/  LDS.128 R64, [R6+0x400] ;  /* 0x0004000006407984 */ /* 0x000f680000000c00 */
[----:B------:R-:W5:Y:S04]  /*23e0*/  LDS.128 R60, [R6+0x500] ;  /* 0x00050000063c7984 */ /* 0x000f680000000c00 */
[----:B------:R-:W5:Y:S04]  /*23f0*/  LDS.128 R56, [R6+0x600] ;  /* 0x0006000006387984 */ /* 0x000f680000000c00 */
[----:B------:R-:W5:Y:S01]  /*2400*/  LDS.128 R68, [R6+0x700] ;  /* 0x0007000006447984 */ /* 0x000f620000000c00 */
[----:B------:R-:W-:-:S02]  /*2410*/  IMAD.MOV.U32 R84, RZ, RZ, R24 ;  /* 0x000000ffff547224 */ /* 0x000fc400078e0018 */
[----:B------:R-:W-:Y:S02]  /*2420*/  IMAD.MOV.U32 R116, RZ, RZ, R28 ;  /* 0x000000ffff747224 */ /* 0x000fe400078e001c */
[----:B------:R-:W-:Y:S02]  /*2430*/  IMAD.MOV.U32 R148, RZ, RZ, R32 ;  /* 0x000000ffff947224 */ /* 0x000fe400078e0020 */
        /* <DEDUP_REMOVED lines=25> */
[----:B------:R-:W-:-:S02]  /*25d0*/  MOV R37, R39 ;  /* 0x0000002700257202 */ /* 0x000fc40000000f00 */
[----:B------:R-:W-:Y:S02]  /*25e0*/  MOV R27, R43 ;  /* 0x0000002b001b7202 */ /* 0x000fe40000000f00 */
[----:B------:R-:W-:Y:S02]  /*25f0*/  MOV R31, R47 ;  /* 0x0000002f001f7202 */ /* 0x000fe40000000f00 */
[----:B------:R-:W-:Y:S02]  /*2600*/  MOV R35, R51 ;  /* 0x0000003300237202 */ /* 0x000fe40000000f00 */
[----:B------:R-:W-:Y:S01]  /*2610*/  MOV R39, R55 ;  /* 0x0000003700277202 */ /* 0x000fe20000000f00 */
[----:B------:R-:W-:Y:S04]  /*2620*/  STS.128 [R0+UR8], R84 ;  /* 0x0000005400007988 */ /* 0x000fe80008000c08 */
[----:B------:R-:W-:Y:S04]  /*2630*/  STS.128 [R0+UR8+0x800], R116 ;  /* 0x0008007400007988 */ /* 0x000fe80008000c08 */
[----:B------:R-:W-:Y:S04]  /*2640*/  STS.128 [R0+UR8+0x1000], R148 ;  /* 0x0010009400007988 */ /* 0x000fe80008000c08 */
[----:B------:R-:W-:Y:S04]  /*2650*/  STS.128 [R0+UR8+0x1800], R80 ;  /* 0x0018005000007988 */ /* 0x000fe80008000c08 */
[----:B------:R-:W-:Y:S04]  /*2660*/  STS.128 [R7+UR8], R24 ;  /* 0x0000001807007988 */ /* 0x000fe80008000c08 */
[----:B------:R-:W-:Y:S04]  /*2670*/  STS.128 [R7+UR8+0x800], R28 ;  /* 0x0008001c07007988 */ /* 0x000fe80008000c08 */
[----:B------:R-:W-:Y:S04]  /*2680*/  STS.128 [R7+UR8+0x1000], R32 ;  /* 0x0010002007007988 */ /* 0x000fe80008000c08 */
[----:B------:R-:W-:Y:S01]  /*2690*/  STS.128 [R7+UR8+0x1800], R36 ;  /* 0x0018002407007988 */ /* 0x000fe20008000c08 */
[----:B------:R-:W-:Y:S01]  /*26a0*/  BAR.SYNC.DEFER_BLOCKING 0x0 ;  /* 0x0000000000007b1d */ /* 0x000fe20000010000 */
[----:B------:R-:W-:-:S05]  /*26b0*/  IMAD.WIDE.U32 R2, R4, 0x4, R2 ;  /* 0x0000000404027825 */ /* 0x000fca00078e0002 */
[----:B-1----:R-:W-:Y:S04]  /*26c0*/  STG.E desc[UR10][R2.64], R20 ;  /* 0x0000001402007986 */ /* 0x002fe8000c10190a */
[----:B------:R-:W-:Y:S04]  /*26d0*/  STG.E desc[UR10][R2.64+0x80], R22 ;  /* 0x0000801602007986 */ /* 0x000fe8000c10190a */
[----:B------:R-:W-:Y:S04]  /*26e0*/  STG.E desc[UR10][R2.64+0x800], R21 ;  /* 0x0008001502007986 */ /* 0x000fe8000c10190a */
[----:B------:R-:W-:Y:S04]  /*26f0*/  STG.E desc[UR10][R2.64+0x880], R23 ;  /* 0x0008801702007986 */ /* 0x000fe8000c10190a */
[----:B---3--:R-:W-:Y:S04]  /*2700*/  STG.E desc[UR10][R2.64+0x7400], R16 ;  /* 0x0074001002007986 */ /* 0x008fe8000c10190a */
[----:B------:R-:W-:Y:S04]  /*2710*/  STG.E desc[UR10][R2.64+0x7480], R18 ;  /* 0x0074801202007986 */ /* 0x000fe8000c10190a */
[----:B------:R-:W-:Y:S04]  /*2720*/  STG.E desc[UR10][R2.64+0x7c00], R17 ;  /* 0x007c001102007986 */ /* 0x000fe8000c10190a */
[----:B------:R-:W-:Y:S04]  /*2730*/  STG.E desc[UR10][R2.64+0x7c80], R19 ;  /* 0x007c801302007986 */ /* 0x000fe8000c10190a */
[----:B0-----:R-:W-:Y:S04]  /*2740*/  STG.E desc[UR10][R2.64+0x8000], R12 ;  /* 0x0080000c02007986 */ /* 0x001fe8000c10190a */
[----:B------:R-:W-:Y:S04]  /*2750*/  STG.E desc[UR10][R2.64+0x8080], R14 ;  /* 0x0080800e02007986 */ /* 0x000fe8000c10190a */
[----:B--2---:R-:W-:Y:S04]  /*2760*/  STG.E desc[UR10][R2.64+0x8400], R8 ;  /* 0x0084000802007986 */ /* 0x004fe8000c10190a */
[----:B------:R-:W-:Y:S04]  /*2770*/  STG.E desc[UR10][R2.64+0x8480], R10 ;  /* 0x0084800a02007986 */ /* 0x000fe8000c10190a */
[----:B------:R-:W-:Y:S04]  /*2780*/  STG.E desc[UR10][R2.64+0x8800], R13 ;  /* 0x0088000d02007986 */ /* 0x000fe8000c10190a */
[----:B------:R-:W-:Y:S04]  /*2790*/  STG.E desc[UR10][R2.64+0x8880], R15 ;  /* 0x0088800f02007986 */ /* 0x000fe8000c10190a */
[----:B------:R-:W-:Y:S04]  /*27a0*/  STG.E desc[UR10][R2.64+0x8c00], R9 ;  /* 0x008c000902007986 */ /* 0x000fe8000c10190a */
[----:B------:R-:W-:Y:S04]  /*27b0*/  STG.E desc[UR10][R2.64+0x8c80], R11 ;  /* 0x008c800b02007986 */ /* 0x000fe8000c10190a */
[----:B------:R-:W0:Y:S04]  /*27c0*/  LDS.128 R20, [R6] ;  /* 0x0000000006147984 */ /* 0x000e280000000c00 */
[----:B------:R-:W1:Y:S04]  /*27d0*/  LDS.128 R24, [R6+0x100] ;  /* 0x0001000006187984 */ /* 0x000e680000000c00 */
[----:B------:R-:W2:Y:S04]  /*27e0*/  LDS.128 R28, [R6+0x200] ;  /* 0x00020000061c7984 */ /* 0x000ea80000000c00 */
[----:B------:R-:W3:Y:S04]  /*27f0*/  LDS.128 R16, [R6+0x300] ;  /* 0x0003000006107984 */ /* 0x000ee80000000c00 */
[----:B------:R-:W3:Y:S04]  /*2800*/  LDS.128 R32, [R6+0x400] ;  /* 0x0004000006207984 */ /* 0x000ee80000000c00 */
[----:B------:R-:W3:Y:S04]  /*2810*/  LDS.128 R12, [R6+0x500] ;  /* 0x00050000060c7984 */ /* 0x000ee80000000c00 */
[----:B------:R-:W3:Y:S04]  /*2820*/  LDS.128 R8, [R6+0x600] ;  /* 0x0006000006087984 */ /* 0x000ee80000000c00 */
[----:B------:R-:W3:Y:S01]  /*2830*/  LDS.128 R36, [R6+0x700] ;  /* 0x0007000006247984 */ /* 0x000ee20000000c00 */
[----:B------:R-:W-:-:S03]  /*2840*/  IMAD.WIDE.U32 R4, R4, 0x4, R152 ;  /* 0x0000000404047825 */ /* 0x000fc600078e0098 */
[----:B------:R-:W-:Y:S04]  /*2850*/  STG.E desc[UR10][R2.64+0x400], R120 ;  /* 0x0004007802007986 */ /* 0x000fe8000c10190a */
        /* <DEDUP_REMOVED lines=55> */
[----:B----4-:R-:W-:Y:S04]  /*2bd0*/  STG.E desc[UR10][R2.64+0x9000], R76 ;  /* 0x0090004c02007986 */ /* 0x010fe8000c10190a */
[----:B------:R-:W-:Y:S04]  /*2be0*/  STG.E desc[UR10][R2.64+0x9080], R78 ;  /* 0x0090804e02007986 */ /* 0x000fe8000c10190a */
[----:B-----5:R-:W-:Y:S04]  /*2bf0*/  STG.E desc[UR10][R2.64+0x9400], R72 ;  /* 0x0094004802007986 */ /* 0x020fe8000c10190a */
        /* <DEDUP_REMOVED lines=21> */
[----:B0-----:R-:W-:Y:S04]  /*2d50*/  STG.E desc[UR10][R2.64+0xc000], R20 ;  /* 0x00c0001402007986 */ /* 0x001fe8000c10190a */
[----:B------:R-:W-:Y:S04]  /*2d60*/  STG.E desc[UR10][R2.64+0xc080], R22 ;  /* 0x00c0801602007986 */ /* 0x000fe8000c10190a */
[----:B------:R-:W-:Y:S04]  /*2d70*/  STG.E desc[UR10][R2.64+0xc800], R21 ;  /* 0x00c8001502007986 */ /* 0x000fe8000c10190a */
[----:B------:R-:W-:Y:S04]  /*2d80*/  STG.E desc[UR10][R2.64+0xc880], R23 ;  /* 0x00c8801702007986 */ /* 0x000fe8000c10190a */
[----:B-1----:R-:W-:Y:S04]  /*2d90*/  STG.E desc[UR10][R2.64+0xc400], R24 ;  /* 0x00c4001802007986 */ /* 0x002fe8000c10190a */
[----:B------:R-:W-:Y:S04]  /*2da0*/  STG.E desc[UR10][R2.64+0xc480], R26 ;  /* 0x00c4801a02007986 */ /* 0x000fe8000c10190a */
[----:B------:R-:W-:Y:S04]  /*2db0*/  STG.E desc[UR10][R2.64+0xcc00], R25 ;  /* 0x00cc001902007986 */ /* 0x000fe8000c10190a */
[----:B------:R-:W-:Y:S04]  /*2dc0*/  STG.E desc[UR10][R2.64+0xcc80], R27 ;  /* 0x00cc801b02007986 */ /* 0x000fe8000c10190a */
[----:B--2---:R-:W-:Y:S04]  /*2dd0*/  STG.E desc[UR10][R2.64+0xd000], R28 ;  /* 0x00d0001c02007986 */ /* 0x004fe8000c10190a */
[----:B------:R-:W-:Y:S04]  /*2de0*/  STG.E desc[UR10][R2.64+0xd080], R30 ;  /* 0x00d0801e02007986 */ /* 0x000fe8000c10190a */
[----:B------:R-:W-:Y:S04]  /*2df0*/  STG.E desc[UR10][R2.64+0xd800], R29 ;  /* 0x00d8001d02007986 */ /* 0x000fe8000c10190a */
[----:B------:R-:W-:Y:S04]  /*2e00*/  STG.E desc[UR10][R2.64+0xd880], R31 ;  /* 0x00d8801f02007986 */ /* 0x000fe8000c10190a */
[----:B---3--:R-:W-:Y:S04]  /*2e10*/  STG.E desc[UR10][R2.64+0xd400], R16 ;  /* 0x00d4001002007986 */ /* 0x008fe8000c10190a */
        /* <DEDUP_REMOVED lines=18> */
[----:B------:R-:W-:Y:S01]  /*2f40*/  STG.E desc[UR10][R4.64+0xfc80], R39 ;  /* 0x00fc802704007986 */ /* 0x000fe2000c10190a */
[----:B------:R-:W-:Y:S05]  /*2f50*/  EXIT ;  /* 0x000000000000794d */ /* 0x000fea0003800000 */
.L_x_0:
[----:B------:R-:W-:-:S00]  /*2f60*/  BRA `(.L_x_0) ;  /* 0xfffffffc00fc7947 */ /* 0x000fc0000383ffff */
[----:B------:R-:W-:-:S00]  /*2f70*/  NOP ;  /* 0x0000000000007918 */ /* 0x000fc00000000000 */
        /* <DEDUP_REMOVED lines=8> */
.L_x_1:


//--------------------- .nv.shared.gluon_mma      --------------------------
	.section	.nv.shared.gluon_mma,"aw",@nobits
	.sectionflags	@""
	.align	16
	.zero		1024


//--------------------- .nv.shared.reserved.0     --------------------------
	.section	.nv.shared.reserved.0,"aw",@nobits
	.weak		__nv_reservedSMEM_offset_0_alias
	.size		__nv_reservedSMEM_offset_0_alias, 0, 0
	.other		__nv_reservedSMEM_offset_0_alias,@"STO_CUDA_RESERVED_SHARED STV_DEFAULT"
__nv_reservedSMEM_offset_0_alias:
	.zero		0


//--------------------- .nv.constant0.gluon_mma   --------------------------
	.section	.nv.constant0.gluon_mma,"a",@progbits
	.sectionflags	@""
	.align	4
.nv.constant0.gluon_mma:
	.zero		568


//--------------------- SYMBOLS --------------------------

	.type		.nv.reservedSmem.offset0,@object
	.size		.nv.reservedSmem.offset0,0x4
